//
// Generated by NVIDIA NVVM Compiler
//
// Compiler Build ID: CL-36424714
// Cuda compilation tools, release 13.0, V13.0.88
// Based on NVVM 20.0.0
//

.version 9.0
.target sm_100
.address_size 64

	// .globl	_Z25unique_idx_calc_threadIdxPi
.extern .func  (.param .b32 func_retval0) vprintf
(
	.param .b64 vprintf_param_0,
	.param .b64 vprintf_param_1
)
;
.global .align 1 .b8 $str[30] = {116, 104, 114, 101, 97, 100, 73, 100, 120, 32, 58, 32, 37, 100, 44, 32, 32, 118, 97, 108, 117, 101, 32, 58, 32, 37, 100, 32, 10};

.visible .entry _Z25unique_idx_calc_threadIdxPi(
	.param .u64 .ptr .align 1 _Z25unique_idx_calc_threadIdxPi_param_0
)
{
	.local .align 8 .b8 	__local_depot0[8];
	.reg .b64 	%SP;
	.reg .b64 	%SPL;
	.reg .b32 	%r<5>;
	.reg .b64 	%rd<9>;

	mov.u64 	%SPL, __local_depot0;
	cvta.local.u64 	%SP, %SPL;
	ld.param.u64 	%rd1, [_Z25unique_idx_calc_threadIdxPi_param_0];
	cvta.to.global.u64 	%rd2, %rd1;
	add.u64 	%rd3, %SP, 0;
	add.u64 	%rd4, %SPL, 0;
	mov.u32 	%r1, %tid.x;
	mul.wide.u32 	%rd5, %r1, 4;
	add.s64 	%rd6, %rd2, %rd5;
	ld.global.u32 	%r2, [%rd6];
	st.local.v2.u32 	[%rd4], {%r1, %r2};
	mov.u64 	%rd7, $str;
	cvta.global.u64 	%rd8, %rd7;
	{ // callseq 0, 0
	.param .b64 param0;
	st.param.b64 	[param0], %rd8;
	.param .b64 param1;
	st.param.b64 	[param1], %rd3;
	.param .b32 retval0;
	call.uni (retval0), 
	vprintf, 
	(
	param0, 
	param1
	);
	ld.param.b32 	%r3, [retval0];
	} // callseq 0
	ret;

}


// ===== COMPILED SASS (sm_100) =====

	.target	sm_100

	.elftype	@"ET_EXEC"


//--------------------- .note.nv.tkinfo           --------------------------
	.section	.note.nv.tkinfo,"",@"SHT_NOTE"
	.sectionflags	@"SHF_NOTE_NV_TKINFO"
	.tkinfo
        /*0018*/ 	.word	0x00000002
        /*0030*/ 	.string	""
        /*0030*/ 	.string	"ptxas"
        /*0030*/ 	.string	"Cuda compilation tools, release 13.0, V13.0.88"
        /*0030*/ 	.string	"Build cuda_13.0.r13.0/compiler.36424714_0"
        /*0030*/ 	.string	"-arch sm_100 -m 64 "



//--------------------- .note.nv.cuinfo           --------------------------
	.section	.note.nv.cuinfo,"",@"SHT_NOTE"
	.sectionflags	@"SHF_NOTE_NV_CUINFO"
        /*0018*/ 	.short	0x0002
        /*001a*/ 	.short	0x0064
        /*001c*/ 	.short	0x0082
	.zero		2


//--------------------- .nv.info                  --------------------------
	.section	.nv.info,"",@"SHT_CUDA_INFO"
	.align	4


	//----- nvinfo : EIATTR_REGCOUNT
	.align		4
        /*0000*/ 	.byte	0x04, 0x2f
        /*0002*/ 	.short	(.L_2 - .L_1)
	.align		4
.L_1:
        /*0004*/ 	.word	index@(_Z25unique_idx_calc_threadIdxPi)
        /*0008*/ 	.word	0x00000018


	//----- nvinfo : EIATTR_FRAME_SIZE
	.align		4
.L_2:
        /*000c*/ 	.byte	0x04, 0x11
        /*000e*/ 	.short	(.L_4 - .L_3)
	.align		4
.L_3:
        /*0010*/ 	.word	index@(_Z25unique_idx_calc_threadIdxPi)
        /*0014*/ 	.word	0x00000008


	//----- nvinfo : EIATTR_MIN_STACK_SIZE
	.align		4
.L_4:
        /*0018*/ 	.byte	0x04, 0x12
        /*001a*/ 	.short	(.L_6 - .L_5)
	.align		4
.L_5:
        /*001c*/ 	.word	index@(_Z25unique_idx_calc_threadIdxPi)
        /*0020*/ 	.word	0x00000008
.L_6:


//--------------------- .nv.compat                --------------------------
	.section	.nv.compat,"",@"SHT_CUDA_COMPAT_INFO"
	.align	4
        /*0000*/ 	.byte	0x02, 0x09, 0x00, 0x00, 0x02, 0x02, 0x01, 0x00, 0x02, 0x05, 0x05, 0x00, 0x03, 0x07, 0x01, 0x01
        /*0010*/ 	.byte	0x02, 0x03, 0x00, 0x00, 0x02, 0x06, 0x01, 0x00, 0x04, 0x0b, 0x08, 0x00, 0x09, 0x00, 0x00, 0x00
        /*0020*/ 	.byte	0x00, 0x00, 0x00, 0x00


//--------------------- .nv.info._Z25unique_idx_calc_threadIdxPi --------------------------
	.section	.nv.info._Z25unique_idx_calc_threadIdxPi,"",@"SHT_CUDA_INFO"
	.sectionflags	@""
	.align	4


	//----- nvinfo : EIATTR_CUDA_API_VERSION
	.align		4
        /*0000*/ 	.byte	0x04, 0x37
        /*0002*/ 	.short	(.L_8 - .L_7)
.L_7:
        /*0004*/ 	.word	0x00000082


	//----- nvinfo : EIATTR_KPARAM_INFO
	.align		4
.L_8:
        /*0008*/ 	.byte	0x04, 0x17
        /*000a*/ 	.short	(.L_10 - .L_9)
.L_9:
        /*000c*/ 	.word	0x00000000
        /*0010*/ 	.short	0x0000
        /*0012*/ 	.short	0x0000
        /*0014*/ 	.byte	0x00, 0xf5, 0x21, 0x00


	//----- nvinfo : EIATTR_SPARSE_MMA_MASK
	.align		4
.L_10:
        /*0018*/ 	.byte	0x03, 0x50
        /*001a*/ 	.short	0x0000


	//----- nvinfo : EIATTR_MAXREG_COUNT
	.align		4
        /*001c*/ 	.byte	0x03, 0x1b
        /*001e*/ 	.short	0x00ff


	//----- nvinfo : EIATTR_EXTERNS
	.align		4
        /*0020*/ 	.byte	0x04, 0x0f
        /*0022*/ 	.short	(.L_12 - .L_11)


	//   ....[0]....
	.align		4
.L_11:
        /*0024*/ 	.word	index@(vprintf)


	//----- nvinfo : EIATTR_MERCURY_ISA_VERSION
	.align		4
.L_12:
        /*0028*/ 	.byte	0x03, 0x5f
        /*002a*/ 	.short	0x0101


	//----- nvinfo : EIATTR_VRC_CTA_INIT_COUNT
	.align		4
        /*002c*/ 	.byte	0x02, 0x4a
	.zero		1
	.zero		1


	//----- nvinfo : EIATTR_SYSCALL_OFFSETS
	.align		4
        /*0030*/ 	.byte	0x04, 0x46
        /*0032*/ 	.short	(.L_14 - .L_13)


	//   ....[0]....
.L_13:
        /*0034*/ 	.word	0x00000120


	//----- nvinfo : EIATTR_EXIT_INSTR_OFFSETS
	.align		4
.L_14:
        /*0038*/ 	.byte	0x04, 0x1c
        /*003a*/ 	.short	(.L_16 - .L_15)


	//   ....[0]....
.L_15:
        /*003c*/ 	.word	0x00000130


	//----- nvinfo : EIATTR_CBANK_PARAM_SIZE
	.align		4
.L_16:
        /*0040*/ 	.byte	0x03, 0x19
        /*0042*/ 	.short	0x0008


	//----- nvinfo : EIATTR_PARAM_CBANK
	.align		4
        /*0044*/ 	.byte	0x04, 0x0a
        /*0046*/ 	.short	(.L_18 - .L_17)
	.align		4
.L_17:
        /*0048*/ 	.word	index@(.nv.constant0._Z25unique_idx_calc_threadIdxPi)
        /*004c*/ 	.short	0x0380
        /*004e*/ 	.short	0x0008


	//----- nvinfo : EIATTR_SW_WAR
	.align		4
.L_18:
        /*0050*/ 	.byte	0x04, 0x36
        /*0052*/ 	.short	(.L_20 - .L_19)
.L_19:
        /*0054*/ 	.word	0x00000008
.L_20:


//--------------------- .nv.callgraph             --------------------------
	.section	.nv.callgraph,"",@"SHT_CUDA_CALLGRAPH"
	.align	4
	.sectionentsize	8
	.align		4
        /*0000*/ 	.word	0x00000000
	.align		4
        /*0004*/ 	.word	0xffffffff
	.align		4
        /*0008*/ 	.word	index@(_Z25unique_idx_calc_threadIdxPi)
	.align		4
        /*000c*/ 	.word	index@(vprintf)
	.align		4
        /*0010*/ 	.word	0x00000000
	.align		4
        /*0014*/ 	.word	0xfffffffe
	.align		4
        /*0018*/ 	.word	0x00000000
	.align		4
        /*001c*/ 	.word	0xfffffffd
	.align		4
        /*0020*/ 	.word	0x00000000
	.align		4
        /*0024*/ 	.word	0xfffffffc


//--------------------- .nv.constant4             --------------------------
	.section	.nv.constant4,"a",@progbits
	.align	8
	.align		8
.nv.constant4:
        /*0000*/ 	.dword	vprintf
	.align		8
        /*0008*/ 	.dword	$str


//--------------------- .text._Z25unique_idx_calc_threadIdxPi --------------------------
	.section	.text._Z25unique_idx_calc_threadIdxPi,"ax",@progbits
	.align	128
        .global         _Z25unique_idx_calc_threadIdxPi
        .type           _Z25unique_idx_calc_threadIdxPi,@function
        .size           _Z25unique_idx_calc_threadIdxPi,(.L_x_2 - _Z25unique_idx_calc_threadIdxPi)
        .other          _Z25unique_idx_calc_threadIdxPi,@"STO_CUDA_ENTRY STV_DEFAULT"
_Z25unique_idx_calc_threadIdxPi:
.text._Z25unique_idx_calc_threadIdxPi:
[----:B------:R-:W0:Y:S01]  /*0000*/  LDC R1, c[0x0][0x37c] ;  /* 0x0000df00ff017b82 */ /* 0x000e220000000800 */
[----:B------:R-:W1:Y:S07]  /*0010*/  S2R R10, SR_TID.X ;  /* 0x00000000000a7919 */ /* 0x000e6e0000002100 */
[----:B------:R-:W1:Y:S01]  /*0020*/  LDC.64 R2, c[0x0][0x380] ;  /* 0x0000e000ff027b82 */ /* 0x000e620000000a00 */
[----:B------:R-:W2:Y:S01]  /*0030*/  LDCU.64 UR4, c[0x0][0x358] ;  /* 0x00006b00ff0477ac */ /* 0x000ea20008000a00 */
[----:B0-----:R-:W-:Y:S01]  /*0040*/  VIADD R1, R1, 0xfffffff8 ;  /* 0xfffffff801017836 */ /* 0x001fe20000000000 */
[----:B------:R-:W0:Y:S01]  /*0050*/  LDCU.64 UR6, c[0x4][0x8] ;  /* 0x01000100ff0677ac */ /* 0x000e220008000a00 */
[----:B-1----:R-:W-:-:S05]  /*0060*/  IMAD.WIDE.U32 R2, R10, 0x4, R2 ;  /* 0x000000040a027825 */ /* 0x002fca00078e0002 */
[----:B--2---:R-:W2:Y:S01]  /*0070*/  LDG.E R11, desc[UR4][R2.64] ;  /* 0x00000004020b7981 */ /* 0x004ea2000c1e1900 */
[----:B------:R-:W-:Y:S01]  /*0080*/  MOV R0, 0x0 ;  /* 0x0000000000007802 */ /* 0x000fe20000000f00 */
[----:B------:R-:W1:Y:S01]  /*0090*/  LDCU UR4, c[0x0][0x2f8] ;  /* 0x00005f00ff0477ac */ /* 0x000e620008000800 */
[----:B0-----:R-:W-:Y:S01]  /*00a0*/  IMAD.U32 R4, RZ, RZ, UR6 ;  /* 0x00000006ff047e24 */ /* 0x001fe2000f8e00ff */
[----:B------:R-:W-:Y:S01]  /*00b0*/  MOV R5, UR7 ;  /* 0x0000000700057c02 */ /* 0x000fe20008000f00 */
[----:B------:R0:W3:Y:S01]  /*00c0*/  LDC.64 R8, c[0x4][R0] ;  /* 0x0100000000087b82 */ /* 0x0000e20000000a00 */
[----:B------:R-:W4:Y:S01]  /*00d0*/  LDCU UR5, c[0x0][0x2fc] ;  /* 0x00005f80ff0577ac */ /* 0x000f220008000800 */
[----:B-1----:R-:W-:-:S05]  /*00e0*/  IADD3 R6, P0, PT, R1, UR4, RZ ;  /* 0x0000000401067c10 */ /* 0x002fca000ff1e0ff */
[----:B----4-:R-:W-:Y:S01]  /*00f0*/  IMAD.X R7, RZ, RZ, UR5, P0 ;  /* 0x00000005ff077e24 */ /* 0x010fe200080e06ff */
[----:B--23--:R0:W-:Y:S07]  /*0100*/  STL.64 [R1], R10 ;  /* 0x0000000a01007387 */ /* 0x00c1ee0000100a00 */
[----:B------:R-:W-:-:S07]  /*0110*/  LEPC R20, `(.L_x_0) ;  /* 0x000000001014794e */ /* 0x000fce0000000000 */
[----:B0-----:R-:W-:Y:S05]  /*0120*/  CALL.ABS.NOINC R8 ;  /* 0x0000000008007343 */ /* 0x001fea0003c00000 */
.L_x_0:
[----:B------:R-:W-:Y:S05]  /*0130*/  EXIT ;  /* 0x000000000000794d */ /* 0x000fea0003800000 */
.L_x_1:
[----:B------:R-:W-:-:S00]  /*0140*/  BRA `(.L_x_1) ;  /* 0xfffffffc00fc7947 */ /* 0x000fc0000383ffff */
[----:B------:R-:W-:-:S00]  /*0150*/  NOP ;  /* 0x0000000000007918 */ /* 0x000fc00000000000 */
        /* <DEDUP_REMOVED lines=10> */
.L_x_2:


//--------------------- .nv.global.init           --------------------------
	.section	.nv.global.init,"aw",@progbits
.nv.global.init:
	.type		$str,@object
	.size		$str,(.L_0 - $str)
$str:
        /*0000*/ 	.byte	0x74, 0x68, 0x72, 0x65, 0x61, 0x64, 0x49, 0x64, 0x78, 0x20, 0x3a, 0x20, 0x25, 0x64, 0x2c, 0x20
        /*0010*/ 	.byte	0x20, 0x76, 0x61, 0x6c, 0x75, 0x65, 0x20, 0x3a, 0x20, 0x25, 0x64, 0x20, 0x0a, 0x00
.L_0:


//--------------------- .nv.shared.reserved.0     --------------------------
	.section	.nv.shared.reserved.0,"aw",@nobits
	.weak		__nv_reservedSMEM_offset_0_alias
	.size		__nv_reservedSMEM_offset_0_alias, 0, 64
	.other		__nv_reservedSMEM_offset_0_alias,@"STO_CUDA_RESERVED_SHARED STV_DEFAULT"
__nv_reservedSMEM_offset_0_alias:
	.zero		0
	.zero		64


//--------------------- .nv.constant0._Z25unique_idx_calc_threadIdxPi --------------------------
	.section	.nv.constant0._Z25unique_idx_calc_threadIdxPi,"a",@progbits
	.sectionflags	@""
	.align	4
.nv.constant0._Z25unique_idx_calc_threadIdxPi:
	.zero		904


//--------------------- SYMBOLS --------------------------

	.type		.nv.reservedSmem.offset0,@object
	.size		.nv.reservedSmem.offset0,0x4
	.type		vprintf,@function
